//
// Generated by NVIDIA NVVM Compiler
//
// Compiler Build ID: CL-36424714
// Cuda compilation tools, release 13.0, V13.0.88
// Based on NVVM 20.0.0
//

.version 9.0
.target sm_100
.address_size 64

	// .globl	_Z6kerneliPiS_

.visible .entry _Z6kerneliPiS_(
	.param .u32 _Z6kerneliPiS__param_0,
	.param .u64 .ptr .align 1 _Z6kerneliPiS__param_1,
	.param .u64 .ptr .align 1 _Z6kerneliPiS__param_2
)
{
	.reg .pred 	%p<14>;
	.reg .b32 	%r<78>;
	.reg .b64 	%rd<60>;

	ld.param.s32 	%rd5, [_Z6kerneliPiS__param_0];
	ld.param.u64 	%rd25, [_Z6kerneliPiS__param_1];
	ld.param.u64 	%rd26, [_Z6kerneliPiS__param_2];
	cvta.to.global.u64 	%rd1, %rd25;
	cvta.to.global.u64 	%rd2, %rd26;
	mov.u32 	%r1, %ntid.x;
	mov.u32 	%r2, %ctaid.x;
	mov.u32 	%r3, %tid.x;
	mad.lo.s32 	%r45, %r1, %r2, %r3;
	cvt.u64.u32 	%rd57, %r45;
	mov.u32 	%r4, %nctaid.x;
	mul.lo.s32 	%r46, %r1, %r4;
	cvt.u64.u32 	%rd4, %r46;
	setp.ge.s64 	%p1, %rd57, %rd5;
	@%p1 bra 	$L__BB0_24;
	add.s64 	%rd27, %rd4, %rd57;
	max.u64 	%rd28, %rd27, %rd5;
	setp.lt.u64 	%p2, %rd27, %rd5;
	selp.u64 	%rd6, 1, 0, %p2;
	add.s64 	%rd29, %rd27, %rd6;
	sub.s64 	%rd7, %rd28, %rd29;
	and.b64  	%rd30, %rd7, -4294967296;
	setp.ne.s64 	%p3, %rd30, 0;
	@%p3 bra 	$L__BB0_3;
	cvt.u32.u64 	%r47, %rd4;
	cvt.u32.u64 	%r48, %rd7;
	div.u32 	%r49, %r48, %r47;
	cvt.u64.u32 	%rd54, %r49;
	bra.uni 	$L__BB0_4;
$L__BB0_3:
	div.u64 	%rd54, %rd7, %rd4;
$L__BB0_4:
	add.s64 	%rd31, %rd54, %rd6;
	add.s64 	%rd11, %rd31, 1;
	and.b64  	%rd58, %rd11, 3;
	setp.lt.u64 	%p4, %rd31, 3;
	mov.b32 	%r62, 0;
	mov.u32 	%r63, %r62;
	@%p4 bra 	$L__BB0_19;
	cvt.u32.u64 	%r52, %rd4;
	cvt.u32.u64 	%r53, %rd57;
	and.b64  	%rd55, %rd11, -4;
	and.b32  	%r5, %r53, 1;
	xor.b32  	%r54, %r52, %r53;
	and.b32  	%r6, %r54, 1;
	shl.b32 	%r7, %r52, 2;
	shl.b32 	%r55, %r4, 1;
	add.s32 	%r56, %r2, %r55;
	mad.lo.s32 	%r61, %r1, %r56, %r3;
	mad.lo.s32 	%r57, %r4, 3, %r2;
	mad.lo.s32 	%r60, %r1, %r57, %r3;
	add.s32 	%r58, %r4, %r2;
	mad.lo.s32 	%r59, %r1, %r58, %r3;
	mov.b32 	%r62, 0;
$L__BB0_6:
	setp.ne.s32 	%p5, %r5, 0;
	cvt.u32.u64 	%r16, %rd57;
	@%p5 bra 	$L__BB0_8;
	mul.wide.s32 	%rd34, %r62, 4;
	add.s64 	%rd35, %rd1, %rd34;
	st.global.u32 	[%rd35], %r16;
	add.s32 	%r62, %r62, 1;
	bra.uni 	$L__BB0_9;
$L__BB0_8:
	mul.wide.s32 	%rd32, %r63, 4;
	add.s64 	%rd33, %rd2, %rd32;
	st.global.u32 	[%rd33], %r16;
	add.s32 	%r63, %r63, 1;
$L__BB0_9:
	setp.eq.s32 	%p6, %r6, 0;
	@%p6 bra 	$L__BB0_11;
	mul.wide.s32 	%rd36, %r63, 4;
	add.s64 	%rd37, %rd2, %rd36;
	st.global.u32 	[%rd37], %r59;
	add.s32 	%r63, %r63, 1;
	bra.uni 	$L__BB0_12;
$L__BB0_11:
	mul.wide.s32 	%rd38, %r62, 4;
	add.s64 	%rd39, %rd1, %rd38;
	st.global.u32 	[%rd39], %r59;
	add.s32 	%r62, %r62, 1;
$L__BB0_12:
	setp.eq.s32 	%p7, %r5, 0;
	add.s64 	%rd16, %rd57, %rd4;
	@%p7 bra 	$L__BB0_14;
	mul.wide.s32 	%rd40, %r63, 4;
	add.s64 	%rd41, %rd2, %rd40;
	st.global.u32 	[%rd41], %r61;
	add.s32 	%r63, %r63, 1;
	bra.uni 	$L__BB0_15;
$L__BB0_14:
	mul.wide.s32 	%rd42, %r62, 4;
	add.s64 	%rd43, %rd1, %rd42;
	st.global.u32 	[%rd43], %r61;
	add.s32 	%r62, %r62, 1;
$L__BB0_15:
	setp.eq.s32 	%p8, %r6, 0;
	add.s64 	%rd17, %rd16, %rd4;
	@%p8 bra 	$L__BB0_17;
	mul.wide.s32 	%rd44, %r63, 4;
	add.s64 	%rd45, %rd2, %rd44;
	st.global.u32 	[%rd45], %r60;
	add.s32 	%r63, %r63, 1;
	bra.uni 	$L__BB0_18;
$L__BB0_17:
	mul.wide.s32 	%rd46, %r62, 4;
	add.s64 	%rd47, %rd1, %rd46;
	st.global.u32 	[%rd47], %r60;
	add.s32 	%r62, %r62, 1;
$L__BB0_18:
	add.s64 	%rd48, %rd17, %rd4;
	add.s64 	%rd57, %rd48, %rd4;
	add.s32 	%r61, %r61, %r7;
	add.s32 	%r60, %r60, %r7;
	add.s32 	%r59, %r59, %r7;
	add.s64 	%rd55, %rd55, -4;
	setp.ne.s64 	%p9, %rd55, 0;
	@%p9 bra 	$L__BB0_6;
$L__BB0_19:
	setp.eq.s64 	%p10, %rd58, 0;
	@%p10 bra 	$L__BB0_24;
$L__BB0_20:
	.pragma "nounroll";
	cvt.u32.u64 	%r40, %rd57;
	and.b64  	%rd49, %rd57, 1;
	setp.eq.b64 	%p11, %rd49, 1;
	not.pred 	%p12, %p11;
	@%p12 bra 	$L__BB0_22;
	mul.wide.s32 	%rd50, %r63, 4;
	add.s64 	%rd51, %rd2, %rd50;
	st.global.u32 	[%rd51], %r40;
	add.s32 	%r63, %r63, 1;
	bra.uni 	$L__BB0_23;
$L__BB0_22:
	mul.wide.s32 	%rd52, %r62, 4;
	add.s64 	%rd53, %rd1, %rd52;
	st.global.u32 	[%rd53], %r40;
	add.s32 	%r62, %r62, 1;
$L__BB0_23:
	add.s64 	%rd57, %rd57, %rd4;
	add.s64 	%rd58, %rd58, -1;
	setp.ne.s64 	%p13, %rd58, 0;
	@%p13 bra 	$L__BB0_20;
$L__BB0_24:
	ret;

}


// ===== COMPILED SASS (sm_100) =====

	.target	sm_100

	.elftype	@"ET_EXEC"


//--------------------- .note.nv.tkinfo           --------------------------
	.section	.note.nv.tkinfo,"",@"SHT_NOTE"
	.sectionflags	@"SHF_NOTE_NV_TKINFO"
	.tkinfo
        /*0018*/ 	.word	0x00000002
        /*0030*/ 	.string	""
        /*0030*/ 	.string	"ptxas"
        /*0030*/ 	.string	"Cuda compilation tools, release 13.0, V13.0.88"
        /*0030*/ 	.string	"Build cuda_13.0.r13.0/compiler.36424714_0"
        /*0030*/ 	.string	"-arch sm_100 -m 64 "



//--------------------- .note.nv.cuinfo           --------------------------
	.section	.note.nv.cuinfo,"",@"SHT_NOTE"
	.sectionflags	@"SHF_NOTE_NV_CUINFO"
        /*0018*/ 	.short	0x0002
        /*001a*/ 	.short	0x0064
        /*001c*/ 	.short	0x0082
	.zero		2


//--------------------- .nv.info                  --------------------------
	.section	.nv.info,"",@"SHT_CUDA_INFO"
	.align	4


	//----- nvinfo : EIATTR_REGCOUNT
	.align		4
        /*0000*/ 	.byte	0x04, 0x2f
        /*0002*/ 	.short	(.L_1 - .L_0)
	.align		4
.L_0:
        /*0004*/ 	.word	index@(_Z6kerneliPiS_)
        /*0008*/ 	.word	0x00000020


	//----- nvinfo : EIATTR_FRAME_SIZE
	.align		4
.L_1:
        /*000c*/ 	.byte	0x04, 0x11
        /*000e*/ 	.short	(.L_3 - .L_2)
	.align		4
.L_2:
        /*0010*/ 	.word	index@($__internal_0_$__cuda_sm20_div_u64)
        /*0014*/ 	.word	0x00000000


	//----- nvinfo : EIATTR_FRAME_SIZE
	.align		4
.L_3:
        /*0018*/ 	.byte	0x04, 0x11
        /*001a*/ 	.short	(.L_5 - .L_4)
	.align		4
.L_4:
        /*001c*/ 	.word	index@(_Z6kerneliPiS_)
        /*0020*/ 	.word	0x00000000


	//----- nvinfo : EIATTR_MIN_STACK_SIZE
	.align		4
.L_5:
        /*0024*/ 	.byte	0x04, 0x12
        /*0026*/ 	.short	(.L_7 - .L_6)
	.align		4
.L_6:
        /*0028*/ 	.word	index@(_Z6kerneliPiS_)
        /*002c*/ 	.word	0x00000000
.L_7:


//--------------------- .nv.compat                --------------------------
	.section	.nv.compat,"",@"SHT_CUDA_COMPAT_INFO"
	.align	4
        /*0000*/ 	.byte	0x02, 0x09, 0x00, 0x00, 0x02, 0x02, 0x01, 0x00, 0x02, 0x05, 0x05, 0x00, 0x03, 0x07, 0x01, 0x01
        /*0010*/ 	.byte	0x02, 0x03, 0x00, 0x00, 0x02, 0x06, 0x01, 0x00, 0x04, 0x0b, 0x08, 0x00, 0x09, 0x00, 0x00, 0x00
        /*0020*/ 	.byte	0x00, 0x00, 0x00, 0x00


//--------------------- .nv.info._Z6kerneliPiS_   --------------------------
	.section	.nv.info._Z6kerneliPiS_,"",@"SHT_CUDA_INFO"
	.sectionflags	@""
	.align	4


	//----- nvinfo : EIATTR_CUDA_API_VERSION
	.align		4
        /*0000*/ 	.byte	0x04, 0x37
        /*0002*/ 	.short	(.L_9 - .L_8)
.L_8:
        /*0004*/ 	.word	0x00000082


	//----- nvinfo : EIATTR_KPARAM_INFO
	.align		4
.L_9:
        /*0008*/ 	.byte	0x04, 0x17
        /*000a*/ 	.short	(.L_11 - .L_10)
.L_10:
        /*000c*/ 	.word	0x00000000
        /*0010*/ 	.short	0x0002
        /*0012*/ 	.short	0x0010
        /*0014*/ 	.byte	0x00, 0xf5, 0x21, 0x00


	//----- nvinfo : EIATTR_KPARAM_INFO
	.align		4
.L_11:
        /*0018*/ 	.byte	0x04, 0x17
        /*001a*/ 	.short	(.L_13 - .L_12)
.L_12:
        /*001c*/ 	.word	0x00000000
        /*0020*/ 	.short	0x0001
        /*0022*/ 	.short	0x0008
        /*0024*/ 	.byte	0x00, 0xf5, 0x21, 0x00


	//----- nvinfo : EIATTR_KPARAM_INFO
	.align		4
.L_13:
        /*0028*/ 	.byte	0x04, 0x17
        /*002a*/ 	.short	(.L_15 - .L_14)
.L_14:
        /*002c*/ 	.word	0x00000000
        /*0030*/ 	.short	0x0000
        /*0032*/ 	.short	0x0000
        /*0034*/ 	.byte	0x00, 0xf0, 0x11, 0x00


	//----- nvinfo : EIATTR_SPARSE_MMA_MASK
	.align		4
.L_15:
        /*0038*/ 	.byte	0x03, 0x50
        /*003a*/ 	.short	0x0000


	//----- nvinfo : EIATTR_MAXREG_COUNT
	.align		4
        /*003c*/ 	.byte	0x03, 0x1b
        /*003e*/ 	.short	0x00ff


	//----- nvinfo : EIATTR_MERCURY_ISA_VERSION
	.align		4
        /*0040*/ 	.byte	0x03, 0x5f
        /*0042*/ 	.short	0x0101


	//----- nvinfo : EIATTR_VRC_CTA_INIT_COUNT
	.align		4
        /*0044*/ 	.byte	0x02, 0x4a
	.zero		1
	.zero		1


	//----- nvinfo : EIATTR_EXIT_INSTR_OFFSETS
	.align		4
        /*0048*/ 	.byte	0x04, 0x1c
        /*004a*/ 	.short	(.L_17 - .L_16)


	//   ....[0]....
.L_16:
        /*004c*/ 	.word	0x000000a0


	//   ....[1]....
        /*0050*/ 	.word	0x000007c0


	//   ....[2]....
        /*0054*/ 	.word	0x000008e0


	//----- nvinfo : EIATTR_CRS_STACK_SIZE
	.align		4
.L_17:
        /*0058*/ 	.byte	0x04, 0x1e
        /*005a*/ 	.short	(.L_19 - .L_18)
.L_18:
        /*005c*/ 	.word	0x00000000


	//----- nvinfo : EIATTR_CBANK_PARAM_SIZE
	.align		4
.L_19:
        /*0060*/ 	.byte	0x03, 0x19
        /*0062*/ 	.short	0x0018


	//----- nvinfo : EIATTR_PARAM_CBANK
	.align		4
        /*0064*/ 	.byte	0x04, 0x0a
        /*0066*/ 	.short	(.L_21 - .L_20)
	.align		4
.L_20:
        /*0068*/ 	.word	index@(.nv.constant0._Z6kerneliPiS_)
        /*006c*/ 	.short	0x0380
        /*006e*/ 	.short	0x0018


	//----- nvinfo : EIATTR_SW_WAR
	.align		4
.L_21:
        /*0070*/ 	.byte	0x04, 0x36
        /*0072*/ 	.short	(.L_23 - .L_22)
.L_22:
        /*0074*/ 	.word	0x00000008
.L_23:


//--------------------- .nv.callgraph             --------------------------
	.section	.nv.callgraph,"",@"SHT_CUDA_CALLGRAPH"
	.align	4
	.sectionentsize	8
	.align		4
        /*0000*/ 	.word	0x00000000
	.align		4
        /*0004*/ 	.word	0xffffffff
	.align		4
        /*0008*/ 	.word	0x00000000
	.align		4
        /*000c*/ 	.word	0xfffffffe
	.align		4
        /*0010*/ 	.word	0x00000000
	.align		4
        /*0014*/ 	.word	0xfffffffd
	.align		4
        /*0018*/ 	.word	0x00000000
	.align		4
        /*001c*/ 	.word	0xfffffffc


//--------------------- .text._Z6kerneliPiS_      --------------------------
	.section	.text._Z6kerneliPiS_,"ax",@progbits
	.align	128
        .global         _Z6kerneliPiS_
        .type           _Z6kerneliPiS_,@function
        .size           _Z6kerneliPiS_,(.L_x_8 - _Z6kerneliPiS_)
        .other          _Z6kerneliPiS_,@"STO_CUDA_ENTRY STV_DEFAULT"
_Z6kerneliPiS_:
.text._Z6kerneliPiS_:
[----:B------:R-:W-:Y:S01]  /*0000*/  LDC R1, c[0x0][0x37c] ;  /* 0x0000df00ff017b82 */ /* 0x000fe20000000800 */
[----:B------:R-:W0:Y:S01]  /*0010*/  S2R R8, SR_CTAID.X ;  /* 0x0000000000087919 */ /* 0x000e220000002500 */
[----:B------:R-:W0:Y:S06]  /*0020*/  LDCU UR5, c[0x0][0x360] ;  /* 0x00006c00ff0577ac */ /* 0x000e2c0008000800 */
[----:B------:R-:W1:Y:S01]  /*0030*/  LDC R7, c[0x0][0x370] ;  /* 0x0000dc00ff077b82 */ /* 0x000e620000000800 */
[----:B------:R-:W0:Y:S01]  /*0040*/  S2R R3, SR_TID.X ;  /* 0x0000000000037919 */ /* 0x000e220000002100 */
[----:B------:R-:W2:Y:S02]  /*0050*/  LDCU UR7, c[0x0][0x380] ;  /* 0x00007000ff0777ac */ /* 0x000ea40008000800 */
[----:B--2---:R-:W-:Y:S01]  /*0060*/  USHF.R.S32.HI UR6, URZ, 0x1f, UR7 ;  /* 0x0000001fff067899 */ /* 0x004fe20008011407 */
[----:B0-----:R-:W-:-:S05]  /*0070*/  IMAD R23, R8, UR5, R3 ;  /* 0x0000000508177c24 */ /* 0x001fca000f8e0203 */
[----:B------:R-:W-:-:S04]  /*0080*/  ISETP.GE.U32.AND P0, PT, R23, UR7, PT ;  /* 0x0000000717007c0c */ /* 0x000fc8000bf06070 */
[----:B------:R-:W-:-:S13]  /*0090*/  ISETP.GE.AND.EX P0, PT, RZ, UR6, PT, P0 ;  /* 0x00000006ff007c0c */ /* 0x000fda000bf06300 */
[----:B-1----:R-:W-:Y:S05]  /*00a0*/  @P0 EXIT ;  /* 0x000000000000094d */ /* 0x002fea0003800000 */
[----:B------:R-:W-:Y:S01]  /*00b0*/  IMAD R4, R7, UR5, RZ ;  /* 0x0000000507047c24 */ /* 0x000fe2000f8e02ff */
[----:B------:R-:W-:Y:S01]  /*00c0*/  UMOV UR4, URZ ;  /* 0x000000ff00047c82 */ /* 0x000fe20008000000 */
[----:B------:R-:W-:Y:S03]  /*00d0*/  BSSY.RECONVERGENT B0, `(.L_x_0) ;  /* 0x0000027000007945 */ /* 0x000fe60003800200 */
[----:B------:R-:W-:-:S04]  /*00e0*/  IADD3 R2, P0, PT, R4, R23, RZ ;  /* 0x0000001704027210 */ /* 0x000fc80007f1e0ff */
[C---:B------:R-:W-:Y:S01]  /*00f0*/  ISETP.GT.U32.AND P1, PT, R2.reuse, UR7, PT ;  /* 0x0000000702007c0c */ /* 0x040fe2000bf24070 */
[----:B------:R-:W-:Y:S01]  /*0100*/  IMAD.X R9, RZ, RZ, UR4, P0 ;  /* 0x00000004ff097e24 */ /* 0x000fe200080e06ff */
[----:B------:R-:W-:-:S04]  /*0110*/  ISETP.GE.U32.AND P0, PT, R2, UR7, PT ;  /* 0x0000000702007c0c */ /* 0x000fc8000bf06070 */
[C---:B------:R-:W-:Y:S02]  /*0120*/  ISETP.GT.U32.AND.EX P1, PT, R9.reuse, UR6, PT, P1 ;  /* 0x0000000609007c0c */ /* 0x040fe4000bf24110 */
[C---:B------:R-:W-:Y:S02]  /*0130*/  ISETP.GE.U32.AND.EX P0, PT, R9.reuse, UR6, PT, P0 ;  /* 0x0000000609007c0c */ /* 0x040fe4000bf06100 */
[----:B------:R-:W-:Y:S02]  /*0140*/  SEL R5, R2, UR7, P1 ;  /* 0x0000000702057c07 */ /* 0x000fe40008800000 */
[----:B------:R-:W-:Y:S02]  /*0150*/  SEL R0, RZ, 0x1, P0 ;  /* 0x00000001ff007807 */ /* 0x000fe40000000000 */
[----:B------:R-:W-:Y:S02]  /*0160*/  SEL R6, R9, UR6, P1 ;  /* 0x0000000609067c07 */ /* 0x000fe40008800000 */
[----:B------:R-:W-:-:S04]  /*0170*/  IADD3 R5, P0, P1, R5, -R2, -R0 ;  /* 0x8000000205057210 */ /* 0x000fc8000791e800 */
[----:B------:R-:W-:-:S04]  /*0180*/  IADD3.X R6, PT, PT, R6, -0x1, ~R9, P0, P1 ;  /* 0xffffffff06067810 */ /* 0x000fc800007e2c09 */
[----:B------:R-:W-:-:S13]  /*0190*/  ISETP.NE.U32.AND P0, PT, R6, RZ, PT ;  /* 0x000000ff0600720c */ /* 0x000fda0003f05070 */
[----:B------:R-:W-:Y:S05]  /*01a0*/  @P0 BRA `(.L_x_1) ;  /* 0x0000000000540947 */ /* 0x000fea0003800000 */
[----:B------:R-:W0:Y:S01]  /*01b0*/  I2F.U32.RP R2, R4 ;  /* 0x0000000400027306 */ /* 0x000e220000209000 */
[----:B------:R-:W-:Y:S01]  /*01c0*/  IMAD.MOV R9, RZ, RZ, -R4 ;  /* 0x000000ffff097224 */ /* 0x000fe200078e0a04 */
[----:B------:R-:W-:-:S06]  /*01d0*/  ISETP.NE.U32.AND P2, PT, R4, RZ, PT ;  /* 0x000000ff0400720c */ /* 0x000fcc0003f45070 */
[----:B0-----:R-:W0:Y:S02]  /*01e0*/  MUFU.RCP R2, R2 ;  /* 0x0000000200027308 */ /* 0x001e240000001000 */
[----:B0-----:R-:W-:-:S06]  /*01f0*/  VIADD R10, R2, 0xffffffe ;  /* 0x0ffffffe020a7836 */ /* 0x001fcc0000000000 */
[----:B------:R0:W1:Y:S02]  /*0200*/  F2I.FTZ.U32.TRUNC.NTZ R11, R10 ;  /* 0x0000000a000b7305 */ /* 0x000064000021f000 */
[----:B0-----:R-:W-:Y:S02]  /*0210*/  IMAD.MOV.U32 R10, RZ, RZ, RZ ;  /* 0x000000ffff0a7224 */ /* 0x001fe400078e00ff */
[----:B-1----:R-:W-:-:S04]  /*0220*/  IMAD R9, R9, R11, RZ ;  /* 0x0000000b09097224 */ /* 0x002fc800078e02ff */
[----:B------:R-:W-:-:S04]  /*0230*/  IMAD.HI.U32 R6, R11, R9, R10 ;  /* 0x000000090b067227 */ /* 0x000fc800078e000a */
[----:B------:R-:W-:Y:S02]  /*0240*/  IMAD.MOV.U32 R11, RZ, RZ, RZ ;  /* 0x000000ffff0b7224 */ /* 0x000fe400078e00ff */
[----:B------:R-:W-:-:S05]  /*0250*/  IMAD.HI.U32 R6, R6, R5, RZ ;  /* 0x0000000506067227 */ /* 0x000fca00078e00ff */
[----:B------:R-:W-:-:S05]  /*0260*/  IADD3 R9, PT, PT, -R6, RZ, RZ ;  /* 0x000000ff06097210 */ /* 0x000fca0007ffe1ff */
[----:B------:R-:W-:-:S05]  /*0270*/  IMAD R5, R4, R9, R5 ;  /* 0x0000000904057224 */ /* 0x000fca00078e0205 */
[----:B------:R-:W-:-:S13]  /*0280*/  ISETP.GE.U32.AND P0, PT, R5, R4, PT ;  /* 0x000000040500720c */ /* 0x000fda0003f06070 */
[----:B------:R-:W-:Y:S02]  /*0290*/  @P0 IMAD.IADD R5, R5, 0x1, -R4 ;  /* 0x0000000105050824 */ /* 0x000fe400078e0a04 */
[----:B------:R-:W-:-:S03]  /*02a0*/  @P0 VIADD R6, R6, 0x1 ;  /* 0x0000000106060836 */ /* 0x000fc60000000000 */
[----:B------:R-:W-:-:S13]  /*02b0*/  ISETP.GE.U32.AND P1, PT, R5, R4, PT ;  /* 0x000000040500720c */ /* 0x000fda0003f26070 */
[----:B------:R-:W-:Y:S01]  /*02c0*/  @P1 VIADD R6, R6, 0x1 ;  /* 0x0000000106061836 */ /* 0x000fe20000000000 */
[----:B------:R-:W-:-:S04]  /*02d0*/  @!P2 LOP3.LUT R6, RZ, R4, RZ, 0x33, !PT ;  /* 0x00000004ff06a212 */ /* 0x000fc800078e33ff */
[----:B------:R-:W-:Y:S01]  /*02e0*/  MOV R10, R6 ;  /* 0x00000006000a7202 */ /* 0x000fe20000000f00 */
[----:B------:R-:W-:Y:S06]  /*02f0*/  BRA `(.L_x_2) ;  /* 0x0000000000107947 */ /* 0x000fec0003800000 */
.L_x_1:
[----:B------:R-:W-:-:S07]  /*0300*/  MOV R2, 0x320 ;  /* 0x0000032000027802 */ /* 0x000fce0000000f00 */
[----:B------:R-:W-:Y:S05]  /*0310*/  CALL.REL.NOINC `($__internal_0_$__cuda_sm20_div_u64) ;  /* 0x0000000400747944 */ /* 0x000fea0003c00000 */
[----:B------:R-:W-:Y:S02]  /*0320*/  IMAD.MOV.U32 R10, RZ, RZ, R5 ;  /* 0x000000ffff0a7224 */ /* 0x000fe400078e0005 */
[----:B------:R-:W-:-:S07]  /*0330*/  IMAD.MOV.U32 R11, RZ, RZ, R6 ;  /* 0x000000ffff0b7224 */ /* 0x000fce00078e0006 */
.L_x_2:
[----:B------:R-:W-:Y:S05]  /*0340*/  BSYNC.RECONVERGENT B0 ;  /* 0x0000000000007941 */ /* 0x000fea0003800200 */
.L_x_0:
[----:B------:R-:W-:Y:S01]  /*0350*/  IADD3 R0, P0, PT, R10, R0, RZ ;  /* 0x000000000a007210 */ /* 0x000fe20007f1e0ff */
[----:B------:R-:W-:Y:S01]  /*0360*/  IMAD.MOV.U32 R6, RZ, RZ, RZ ;  /* 0x000000ffff067224 */ /* 0x000fe200078e00ff */
[----:B------:R-:W0:Y:S01]  /*0370*/  LDCU.64 UR6, c[0x0][0x358] ;  /* 0x00006b00ff0677ac */ /* 0x000e220008000a00 */
[----:B------:R-:W-:Y:S01]  /*0380*/  BSSY.RECONVERGENT B0, `(.L_x_3) ;  /* 0x0000043000007945 */ /* 0x000fe20003800200 */
[----:B------:R-:W-:Y:S01]  /*0390*/  IADD3.X R10, PT, PT, RZ, R11, RZ, P0, !PT ;  /* 0x0000000bff0a7210 */ /* 0x000fe200007fe4ff */
[----:B------:R-:W-:Y:S01]  /*03a0*/  IMAD.MOV.U32 R2, RZ, RZ, RZ ;  /* 0x000000ffff027224 */ /* 0x000fe200078e00ff */
[C---:B------:R-:W-:Y:S02]  /*03b0*/  ISETP.GE.U32.AND P1, PT, R0.reuse, 0x3, PT ;  /* 0x000000030000780c */ /* 0x040fe40003f26070 */
[----:B------:R-:W-:Y:S01]  /*03c0*/  IADD3 R25, P2, PT, R0, 0x1, RZ ;  /* 0x0000000100197810 */ /* 0x000fe20007f5e0ff */
[----:B------:R-:W-:Y:S01]  /*03d0*/  IMAD.MOV.U32 R0, RZ, RZ, RZ ;  /* 0x000000ffff007224 */ /* 0x000fe200078e00ff */
[----:B------:R-:W-:-:S02]  /*03e0*/  ISETP.GE.U32.AND.EX P1, PT, R10, RZ, PT, P1 ;  /* 0x000000ff0a00720c */ /* 0x000fc40003f26110 */
[----:B------:R-:W-:Y:S02]  /*03f0*/  LOP3.LUT R5, R25, 0x3, RZ, 0xc0, !PT ;  /* 0x0000000319057812 */ /* 0x000fe400078ec0ff */
[----:B------:R-:W-:Y:S02]  /*0400*/  IADD3.X R22, PT, PT, RZ, R10, RZ, P2, !PT ;  /* 0x0000000aff167210 */ /* 0x000fe400017fe4ff */
[----:B------:R-:W-:-:S04]  /*0410*/  ISETP.NE.U32.AND P0, PT, R5, RZ, PT ;  /* 0x000000ff0500720c */ /* 0x000fc80003f05070 */
[----:B------:R-:W-:-:S03]  /*0420*/  ISETP.NE.AND.EX P0, PT, R6, RZ, PT, P0 ;  /* 0x000000ff0600720c */ /* 0x000fc60003f05300 */
[----:B0-----:R-:W-:Y:S10]  /*0430*/  @!P1 BRA `(.L_x_4) ;  /* 0x0000000000dc9947 */ /* 0x001ff40003800000 */
[--C-:B------:R-:W-:Y:S01]  /*0440*/  IMAD R0, R7, 0x2, R8.reuse ;  /* 0x0000000207007824 */ /* 0x100fe200078e0208 */
[----:B------:R-:W-:Y:S01]  /*0450*/  LOP3.LUT R25, R25, 0xfffffffc, RZ, 0xc0, !PT ;  /* 0xfffffffc19197812 */ /* 0x000fe200078ec0ff */
[----:B------:R-:W-:Y:S01]  /*0460*/  IMAD R10, R7, 0x3, R8 ;  /* 0x00000003070a7824 */ /* 0x000fe200078e0208 */
[----:B------:R-:W-:Y:S01]  /*0470*/  LOP3.LUT R24, R23, 0x1, RZ, 0xc0, !PT ;  /* 0x0000000117187812 */ /* 0x000fe200078ec0ff */
[----:B------:R-:W-:Y:S02]  /*0480*/  IMAD.IADD R8, R8, 0x1, R7 ;  /* 0x0000000108087824 */ /* 0x000fe400078e0207 */
[--C-:B------:R-:W-:Y:S02]  /*0490*/  IMAD R9, R0, UR5, R3.reuse ;  /* 0x0000000500097c24 */ /* 0x100fe4000f8e0203 */
[--C-:B------:R-:W-:Y:S02]  /*04a0*/  IMAD R7, R10, UR5, R3.reuse ;  /* 0x000000050a077c24 */ /* 0x100fe4000f8e0203 */
[----:B------:R-:W-:Y:S01]  /*04b0*/  IMAD R3, R8, UR5, R3 ;  /* 0x0000000508037c24 */ /* 0x000fe2000f8e0203 */
[----:B------:R-:W-:Y:S01]  /*04c0*/  LOP3.LUT R8, R4, 0x1, R23, 0x48, !PT ;  /* 0x0000000104087812 */ /* 0x000fe200078e4817 */
[----:B------:R-:W-:-:S07]  /*04d0*/  IMAD.MOV.U32 R0, RZ, RZ, RZ ;  /* 0x000000ffff007224 */ /* 0x000fce00078e00ff */
.L_x_5:
[----:B------:R-:W-:Y:S02]  /*04e0*/  ISETP.NE.AND P3, PT, R24, RZ, PT ;  /* 0x000000ff1800720c */ /* 0x000fe40003f65270 */
[----:B------:R-:W-:Y:S02]  /*04f0*/  ISETP.NE.AND P2, PT, R8, RZ, PT ;  /* 0x000000ff0800720c */ /* 0x000fe40003f45270 */
[----:B------:R-:W-:-:S09]  /*0500*/  ISETP.NE.AND P1, PT, R24, RZ, PT ;  /* 0x000000ff1800720c */ /* 0x000fd20003f25270 */
[----:B------:R-:W0:Y:S08]  /*0510*/  @P3 LDC.64 R26, c[0x0][0x390] ;  /* 0x0000e400ff1a3b82 */ /* 0x000e300000000a00 */
[----:B------:R-:W1:Y:S08]  /*0520*/  @!P3 LDC.64 R28, c[0x0][0x388] ;  /* 0x0000e200ff1cbb82 */ /* 0x000e700000000a00 */
[----:B------:R-:W2:Y:S08]  /*0530*/  @P2 LDC.64 R16, c[0x0][0x390] ;  /* 0x0000e400ff102b82 */ /* 0x000eb00000000a00 */
[----:B------:R-:W3:Y:S01]  /*0540*/  @!P2 LDC.64 R18, c[0x0][0x388] ;  /* 0x0000e200ff12ab82 */ /* 0x000ee20000000a00 */
[C---:B0-----:R-:W-:Y:S01]  /*0550*/  @P3 IMAD.WIDE R26, R2.reuse, 0x4, R26 ;  /* 0x00000004021a3825 */ /* 0x041fe200078e021a */
[----:B------:R-:W-:-:S06]  /*0560*/  @P3 IADD3 R2, PT, PT, R2, 0x1, RZ ;  /* 0x0000000102023810 */ /* 0x000fcc0007ffe0ff */
[----:B------:R-:W0:Y:S01]  /*0570*/  @P1 LDC.64 R20, c[0x0][0x390] ;  /* 0x0000e400ff141b82 */ /* 0x000e220000000a00 */
[----:B-1----:R-:W-:-:S04]  /*0580*/  @!P3 IMAD.WIDE R28, R0, 0x4, R28 ;  /* 0x00000004001cb825 */ /* 0x002fc800078e021c */
[----:B------:R-:W-:Y:S01]  /*0590*/  @!P3 VIADD R0, R0, 0x1 ;  /* 0x000000010000b836 */ /* 0x000fe20000000000 */
[----:B------:R-:W-:Y:S02]  /*05a0*/  @!P3 STG.E desc[UR6][R28.64], R23 ;  /* 0x000000171c00b986 */ /* 0x000fe4000c101906 */
[----:B------:R-:W1:Y:S01]  /*05b0*/  @!P1 LDC.64 R10, c[0x0][0x388] ;  /* 0x0000e200ff0a9b82 */ /* 0x000e620000000a00 */
[C---:B--2---:R-:W-:Y:S01]  /*05c0*/  @P2 IMAD.WIDE R16, R2.reuse, 0x4, R16 ;  /* 0x0000000402102825 */ /* 0x044fe200078e0210 */
[----:B------:R2:W-:Y:S03]  /*05d0*/  @P3 STG.E desc[UR6][R26.64], R23 ;  /* 0x000000171a003986 */ /* 0x0005e6000c101906 */
[----:B------:R-:W-:Y:S01]  /*05e0*/  @P2 VIADD R2, R2, 0x1 ;  /* 0x0000000102022836 */ /* 0x000fe20000000000 */
[----:B------:R-:W-:Y:S01]  /*05f0*/  @P2 STG.E desc[UR6][R16.64], R3 ;  /* 0x0000000310002986 */ /* 0x000fe2000c101906 */
[C---:B---3--:R-:W-:Y:S01]  /*0600*/  @!P2 IMAD.WIDE R18, R0.reuse, 0x4, R18 ;  /* 0x000000040012a825 */ /* 0x048fe200078e0212 */
[----:B------:R-:W3:Y:S03]  /*0610*/  @P2 LDC.64 R12, c[0x0][0x390] ;  /* 0x0000e400ff0c2b82 */ /* 0x000ee60000000a00 */
[----:B------:R-:W-:Y:S01]  /*0620*/  @!P2 VIADD R0, R0, 0x1 ;  /* 0x000000010000a836 */ /* 0x000fe20000000000 */
[----:B------:R4:W-:Y:S01]  /*0630*/  @!P2 STG.E desc[UR6][R18.64], R3 ;  /* 0x000000031200a986 */ /* 0x0009e2000c101906 */
[----:B--2---:R-:W-:Y:S01]  /*0640*/  IADD3 R23, PT, PT, R4, R23, R4 ;  /* 0x0000001704177210 */ /* 0x004fe20007ffe004 */
[----:B0-----:R-:W-:-:S02]  /*0650*/  @P1 IMAD.WIDE R20, R2, 0x4, R20 ;  /* 0x0000000402141825 */ /* 0x001fc400078e0214 */
[----:B------:R-:W0:Y:S01]  /*0660*/  @!P2 LDC.64 R14, c[0x0][0x388] ;  /* 0x0000e200ff0eab82 */ /* 0x000e220000000a00 */
[----:B------:R-:W-:Y:S02]  /*0670*/  @P1 IADD3 R2, PT, PT, R2, 0x1, RZ ;  /* 0x0000000102021810 */ /* 0x000fe40007ffe0ff */
[----:B------:R-:W-:Y:S01]  /*0680*/  IADD3 R23, PT, PT, R4, R23, R4 ;  /* 0x0000001704177210 */ /* 0x000fe20007ffe004 */
[----:B------:R-:W-:Y:S01]  /*0690*/  @P1 STG.E desc[UR6][R20.64], R9 ;  /* 0x0000000914001986 */ /* 0x000fe2000c101906 */
[----:B-1----:R-:W-:-:S04]  /*06a0*/  @!P1 IMAD.WIDE R10, R0, 0x4, R10 ;  /* 0x00000004000a9825 */ /* 0x002fc800078e020a */
[----:B------:R-:W-:Y:S01]  /*06b0*/  @!P1 VIADD R0, R0, 0x1 ;  /* 0x0000000100009836 */ /* 0x000fe20000000000 */
[----:B------:R1:W-:Y:S01]  /*06c0*/  @!P1 STG.E desc[UR6][R10.64], R9 ;  /* 0x000000090a009986 */ /* 0x0003e2000c101906 */
[----:B------:R-:W-:Y:S01]  /*06d0*/  IADD3 R25, P1, PT, R25, -0x4, RZ ;  /* 0xfffffffc19197810 */ /* 0x000fe20007f3e0ff */
[----:B----4-:R-:W-:Y:S02]  /*06e0*/  IMAD R3, R4, 0x4, R3 ;  /* 0x0000000404037824 */ /* 0x010fe400078e0203 */
[----:B---3--:R-:W-:Y:S01]  /*06f0*/  @P2 IMAD.WIDE R12, R2, 0x4, R12 ;  /* 0x00000004020c2825 */ /* 0x008fe200078e020c */
[----:B------:R-:W-:Y:S02]  /*0700*/  IADD3.X R22, PT, PT, R22, -0x1, RZ, P1, !PT ;  /* 0xffffffff16167810 */ /* 0x000fe40000ffe4ff */
[----:B------:R-:W-:Y:S02]  /*0710*/  ISETP.NE.U32.AND P1, PT, R25, RZ, PT ;  /* 0x000000ff1900720c */ /* 0x000fe40003f25070 */
[----:B------:R-:W-:Y:S01]  /*0720*/  @P2 STG.E desc[UR6][R12.64], R7 ;  /* 0x000000070c002986 */ /* 0x000fe2000c101906 */
[----:B------:R-:W-:-:S02]  /*0730*/  @P2 IADD3 R2, PT, PT, R2, 0x1, RZ ;  /* 0x0000000102022810 */ /* 0x000fc40007ffe0ff */
[----:B------:R-:W-:Y:S01]  /*0740*/  ISETP.NE.AND.EX P1, PT, R22, RZ, PT, P1 ;  /* 0x000000ff1600720c */ /* 0x000fe20003f25310 */
[----:B0-----:R-:W-:-:S04]  /*0750*/  @!P2 IMAD.WIDE R14, R0, 0x4, R14 ;  /* 0x00000004000ea825 */ /* 0x001fc800078e020e */
[----:B-1----:R-:W-:Y:S01]  /*0760*/  IMAD R9, R4, 0x4, R9 ;  /* 0x0000000404097824 */ /* 0x002fe200078e0209 */
[----:B------:R0:W-:Y:S01]  /*0770*/  @!P2 STG.E desc[UR6][R14.64], R7 ;  /* 0x000000070e00a986 */ /* 0x0001e2000c101906 */
[----:B------:R-:W-:Y:S02]  /*0780*/  @!P2 VIADD R0, R0, 0x1 ;  /* 0x000000010000a836 */ /* 0x000fe40000000000 */
[----:B0-----:R-:W-:-:S04]  /*0790*/  IMAD R7, R4, 0x4, R7 ;  /* 0x0000000404077824 */ /* 0x001fc800078e0207 */
[----:B------:R-:W-:Y:S05]  /*07a0*/  @P1 BRA `(.L_x_5) ;  /* 0xfffffffc004c1947 */ /* 0x000fea000383ffff */
.L_x_4:
[----:B------:R-:W-:Y:S05]  /*07b0*/  BSYNC.RECONVERGENT B0 ;  /* 0x0000000000007941 */ /* 0x000fea0003800200 */
.L_x_3:
[----:B------:R-:W-:Y:S05]  /*07c0*/  @!P0 EXIT ;  /* 0x000000000000894d */ /* 0x000fea0003800000 */
.L_x_6:
[----:B------:R-:W-:Y:S02]  /*07d0*/  LOP3.LUT R3, R23, 0x1, RZ, 0xc0, !PT ;  /* 0x0000000117037812 */ /* 0x000fe400078ec0ff */
[----:B------:R-:W-:Y:S02]  /*07e0*/  IADD3 R5, P1, PT, R5, -0x1, RZ ;  /* 0xffffffff05057810 */ /* 0x000fe40007f3e0ff */
[----:B------:R-:W-:Y:S02]  /*07f0*/  ISETP.NE.U32.AND P0, PT, R3, 0x1, PT ;  /* 0x000000010300780c */ /* 0x000fe40003f05070 */
[----:B------:R-:W-:Y:S02]  /*0800*/  IADD3.X R6, PT, PT, R6, -0x1, RZ, P1, !PT ;  /* 0xffffffff06067810 */ /* 0x000fe40000ffe4ff */
[----:B------:R-:W-:Y:S02]  /*0810*/  ISETP.NE.U32.AND.EX P0, PT, RZ, RZ, PT, P0 ;  /* 0x000000ffff00720c */ /* 0x000fe40003f05100 */
[----:B------:R-:W-:-:S04]  /*0820*/  ISETP.NE.U32.AND P1, PT, R5, RZ, PT ;  /* 0x000000ff0500720c */ /* 0x000fc80003f25070 */
[----:B------:R-:W-:-:S07]  /*0830*/  ISETP.NE.AND.EX P1, PT, R6, RZ, PT, P1 ;  /* 0x000000ff0600720c */ /* 0x000fce0003f25310 */
[----:B------:R-:W0:Y:S08]  /*0840*/  @!P0 LDC.64 R8, c[0x0][0x390] ;  /* 0x0000e400ff088b82 */ /* 0x000e300000000a00 */
[----:B------:R-:W1:Y:S01]  /*0850*/  @P0 LDC.64 R10, c[0x0][0x388] ;  /* 0x0000e200ff0a0b82 */ /* 0x000e620000000a00 */
[----:B0-----:R-:W-:-:S04]  /*0860*/  @!P0 IMAD.WIDE R8, R2, 0x4, R8 ;  /* 0x0000000402088825 */ /* 0x001fc800078e0208 */
[----:B------:R-:W-:Y:S01]  /*0870*/  @!P0 VIADD R2, R2, 0x1 ;  /* 0x0000000102028836 */ /* 0x000fe20000000000 */
[----:B------:R-:W-:Y:S01]  /*0880*/  @!P0 STG.E desc[UR6][R8.64], R23 ;  /* 0x0000001708008986 */ /* 0x000fe2000c101906 */
[C---:B-1----:R-:W-:Y:S01]  /*0890*/  @P0 IMAD.WIDE R10, R0.reuse, 0x4, R10 ;  /* 0x00000004000a0825 */ /* 0x042fe200078e020a */
[----:B------:R-:W-:-:S04]  /*08a0*/  @P0 IADD3 R0, PT, PT, R0, 0x1, RZ ;  /* 0x0000000100000810 */ /* 0x000fc80007ffe0ff */
[----:B------:R0:W-:Y:S02]  /*08b0*/  @P0 STG.E desc[UR6][R10.64], R23 ;  /* 0x000000170a000986 */ /* 0x0001e4000c101906 */
[----:B0-----:R-:W-:Y:S01]  /*08c0*/  IMAD.IADD R23, R4, 0x1, R23 ;  /* 0x0000000104177824 */ /* 0x001fe200078e0217 */
[----:B------:R-:W-:Y:S06]  /*08d0*/  @P1 BRA `(.L_x_6) ;  /* 0xfffffffc00bc1947 */ /* 0x000fec000383ffff */
[----:B------:R-:W-:Y:S05]  /*08e0*/  EXIT ;  /* 0x000000000000794d */ /* 0x000fea0003800000 */
        .weak           $__internal_0_$__cuda_sm20_div_u64
        .type           $__internal_0_$__cuda_sm20_div_u64,@function
        .size           $__internal_0_$__cuda_sm20_div_u64,(.L_x_8 - $__internal_0_$__cuda_sm20_div_u64)
$__internal_0_$__cuda_sm20_div_u64:
[----:B------:R-:W-:Y:S02]  /*08f0*/  IMAD.MOV.U32 R14, RZ, RZ, R4 ;  /* 0x000000ffff0e7224 */ /* 0x000fe400078e0004 */
[----:B------:R-:W-:-:S04]  /*0900*/  IMAD.MOV.U32 R15, RZ, RZ, RZ ;  /* 0x000000ffff0f7224 */ /* 0x000fc800078e00ff */
[----:B------:R-:W0:Y:S08]  /*0910*/  I2F.U64.RP R9, R14 ;  /* 0x0000000e00097312 */ /* 0x000e300000309000 */
[----:B0-----:R-:W0:Y:S02]  /*0920*/  MUFU.RCP R9, R9 ;  /* 0x0000000900097308 */ /* 0x001e240000001000 */
[----:B0-----:R-:W-:-:S06]  /*0930*/  IADD3 R10, PT, PT, R9, 0x1ffffffe, RZ ;  /* 0x1ffffffe090a7810 */ /* 0x001fcc0007ffe0ff */
[----:B------:R-:W0:Y:S02]  /*0940*/  F2I.U64.TRUNC R10, R10 ;  /* 0x0000000a000a7311 */ /* 0x000e24000020d800 */
[----:B0-----:R-:W-:-:S04]  /*0950*/  IMAD.WIDE.U32 R12, R10, R4, RZ ;  /* 0x000000040a0c7225 */ /* 0x001fc800078e00ff */
[----:B------:R-:W-:Y:S01]  /*0960*/  IMAD R13, R11, R4, R13 ;  /* 0x000000040b0d7224 */ /* 0x000fe200078e020d */
[----:B------:R-:W-:-:S05]  /*0970*/  IADD3 R17, P0, PT, RZ, -R12, RZ ;  /* 0x8000000cff117210 */ /* 0x000fca0007f1e0ff */
[----:B------:R-:W-:-:S04]  /*0980*/  IMAD.HI.U32 R12, R10, R17, RZ ;  /* 0x000000110a0c7227 */ /* 0x000fc800078e00ff */
[----:B------:R-:W-:Y:S02]  /*0990*/  IMAD.X R19, RZ, RZ, ~R13, P0 ;  /* 0x000000ffff137224 */ /* 0x000fe400000e0e0d */
[----:B------:R-:W-:Y:S02]  /*09a0*/  IMAD.MOV.U32 R13, RZ, RZ, R10 ;  /* 0x000000ffff0d7224 */ /* 0x000fe400078e000a */
[-C--:B------:R-:W-:Y:S02]  /*09b0*/  IMAD R15, R11, R19.reuse, RZ ;  /* 0x000000130b0f7224 */ /* 0x080fe400078e02ff */
[----:B------:R-:W-:-:S04]  /*09c0*/  IMAD.WIDE.U32 R12, P0, R10, R19, R12 ;  /* 0x000000130a0c7225 */ /* 0x000fc8000780000c */
[----:B------:R-:W-:-:S04]  /*09d0*/  IMAD.HI.U32 R9, R11, R19, RZ ;  /* 0x000000130b097227 */ /* 0x000fc800078e00ff */
[----:B------:R-:W-:-:S04]  /*09e0*/  IMAD.HI.U32 R12, P1, R11, R17, R12 ;  /* 0x000000110b0c7227 */ /* 0x000fc8000782000c */
[----:B------:R-:W-:Y:S01]  /*09f0*/  IMAD.X R9, R9, 0x1, R11, P0 ;  /* 0x0000000109097824 */ /* 0x000fe200000e060b */
[----:B------:R-:W-:-:S04]  /*0a00*/  IADD3 R13, P2, PT, R15, R12, RZ ;  /* 0x0000000c0f0d7210 */ /* 0x000fc80007f5e0ff */
[----:B------:R-:W-:Y:S01]  /*0a10*/  IADD3.X R9, PT, PT, RZ, RZ, R9, P2, P1 ;  /* 0x000000ffff097210 */ /* 0x000fe200017e2409 */
[----:B------:R-:W-:-:S03]  /*0a20*/  IMAD.WIDE.U32 R10, R13, R4, RZ ;  /* 0x000000040d0a7225 */ /* 0x000fc600078e00ff */
[----:B------:R-:W-:Y:S01]  /*0a30*/  IADD3 R15, P0, PT, RZ, -R10, RZ ;  /* 0x8000000aff0f7210 */ /* 0x000fe20007f1e0ff */
[----:B------:R-:W-:Y:S02]  /*0a40*/  IMAD R10, R9, R4, R11 ;  /* 0x00000004090a7224 */ /* 0x000fe400078e020b */
[----:B------:R-:W-:Y:S02]  /*0a50*/  IMAD.MOV.U32 R11, RZ, RZ, RZ ;  /* 0x000000ffff0b7224 */ /* 0x000fe400078e00ff */
[----:B------:R-:W-:Y:S01]  /*0a60*/  IMAD.HI.U32 R12, R13, R15, RZ ;  /* 0x0000000f0d0c7227 */ /* 0x000fe200078e00ff */
[----:B------:R-:W-:-:S05]  /*0a70*/  IADD3.X R10, PT, PT, RZ, ~R10, RZ, P0, !PT ;  /* 0x8000000aff0a7210 */ /* 0x000fca00007fe4ff */
[----:B------:R-:W-:-:S04]  /*0a80*/  IMAD.WIDE.U32 R12, P0, R13, R10, R12 ;  /* 0x0000000a0d0c7225 */ /* 0x000fc8000780000c */
[C---:B------:R-:W-:Y:S02]  /*0a90*/  IMAD R14, R9.reuse, R10, RZ ;  /* 0x0000000a090e7224 */ /* 0x040fe400078e02ff */
[----:B------:R-:W-:-:S04]  /*0aa0*/  IMAD.HI.U32 R13, P1, R9, R15, R12 ;  /* 0x0000000f090d7227 */ /* 0x000fc8000782000c */
[----:B------:R-:W-:Y:S01]  /*0ab0*/  IMAD.HI.U32 R10, R9, R10, RZ ;  /* 0x0000000a090a7227 */ /* 0x000fe200078e00ff */
[----:B------:R-:W-:-:S03]  /*0ac0*/  IADD3 R13, P2, PT, R14, R13, RZ ;  /* 0x0000000d0e0d7210 */ /* 0x000fc60007f5e0ff */
[----:B------:R-:W-:Y:S02]  /*0ad0*/  IMAD.X R9, R10, 0x1, R9, P0 ;  /* 0x000000010a097824 */ /* 0x000fe400000e0609 */
[----:B------:R-:W-:-:S03]  /*0ae0*/  IMAD.HI.U32 R10, R13, R5, RZ ;  /* 0x000000050d0a7227 */ /* 0x000fc600078e00ff */
[----:B------:R-:W-:Y:S01]  /*0af0*/  IADD3.X R9, PT, PT, RZ, RZ, R9, P2, P1 ;  /* 0x000000ffff097210 */ /* 0x000fe200017e2409 */
[----:B------:R-:W-:-:S04]  /*0b00*/  IMAD.WIDE.U32 R10, R13, R6, R10 ;  /* 0x000000060d0a7225 */ /* 0x000fc800078e000a */
[C---:B------:R-:W-:Y:S02]  /*0b10*/  IMAD R13, R9.reuse, R6, RZ ;  /* 0x00000006090d7224 */ /* 0x040fe400078e02ff */
[----:B------:R-:W-:-:S04]  /*0b20*/  IMAD.HI.U32 R10, P0, R9, R5, R10 ;  /* 0x00000005090a7227 */ /* 0x000fc8000780000a */
[----:B------:R-:W-:Y:S01]  /*0b30*/  IMAD.HI.U32 R9, R9, R6, RZ ;  /* 0x0000000609097227 */ /* 0x000fe200078e00ff */
[----:B------:R-:W-:-:S03]  /*0b40*/  IADD3 R13, P1, PT, R13, R10, RZ ;  /* 0x0000000a0d0d7210 */ /* 0x000fc60007f3e0ff */
[----:B------:R-:W-:Y:S02]  /*0b50*/  IMAD.X R9, RZ, RZ, R9, P0 ;  /* 0x000000ffff097224 */ /* 0x000fe400000e0609 */
[----:B------:R-:W-:-:S03]  /*0b60*/  IMAD.WIDE.U32 R10, R13, R4, RZ ;  /* 0x000000040d0a7225 */ /* 0x000fc600078e00ff */
[----:B------:R-:W-:Y:S02]  /*0b70*/  IADD3.X R9, PT, PT, RZ, R9, RZ, P1, !PT ;  /* 0x00000009ff097210 */ /* 0x000fe40000ffe4ff */
[----:B------:R-:W-:Y:S02]  /*0b80*/  IADD3 R15, P0, PT, -R10, R5, RZ ;  /* 0x000000050a0f7210 */ /* 0x000fe40007f1e1ff */
[----:B------:R-:W-:Y:S01]  /*0b90*/  IADD3 R10, P2, PT, R13, 0x1, RZ ;  /* 0x000000010d0a7810 */ /* 0x000fe20007f5e0ff */
[----:B------:R-:W-:Y:S01]  /*0ba0*/  IMAD R11, R9, R4, R11 ;  /* 0x00000004090b7224 */ /* 0x000fe200078e020b */
[----:B------:R-:W-:-:S03]  /*0bb0*/  IADD3 R5, P1, PT, -R4, R15, RZ ;  /* 0x0000000f04057210 */ /* 0x000fc60007f3e1ff */
[----:B------:R-:W-:Y:S01]  /*0bc0*/  IMAD.X R12, R6, 0x1, ~R11, P0 ;  /* 0x00000001060c7824 */ /* 0x000fe200000e0e0b */
[----:B------:R-:W-:Y:S01]  /*0bd0*/  ISETP.GE.U32.AND P0, PT, R15, R4, PT ;  /* 0x000000040f00720c */ /* 0x000fe20003f06070 */
[----:B------:R-:W-:-:S03]  /*0be0*/  IMAD.X R6, RZ, RZ, R9, P2 ;  /* 0x000000ffff067224 */ /* 0x000fc600010e0609 */
[C---:B------:R-:W-:Y:S02]  /*0bf0*/  ISETP.GE.U32.AND.EX P0, PT, R12.reuse, RZ, PT, P0 ;  /* 0x000000ff0c00720c */ /* 0x040fe40003f06100 */
[----:B------:R-:W-:Y:S02]  /*0c00*/  IADD3.X R11, PT, PT, R12, -0x1, RZ, P1, !PT ;  /* 0xffffffff0c0b7810 */ /* 0x000fe40000ffe4ff */
[----:B------:R-:W-:Y:S02]  /*0c10*/  SEL R5, R5, R15, P0 ;  /* 0x0000000f05057207 */ /* 0x000fe40000000000 */
[----:B------:R-:W-:Y:S02]  /*0c20*/  SEL R10, R10, R13, P0 ;  /* 0x0000000d0a0a7207 */ /* 0x000fe40000000000 */
[----:B------:R-:W-:Y:S02]  /*0c30*/  SEL R11, R11, R12, P0 ;  /* 0x0000000c0b0b7207 */ /* 0x000fe40000000000 */
[----:B------:R-:W-:-:S02]  /*0c40*/  SEL R9, R6, R9, P0 ;  /* 0x0000000906097207 */ /* 0x000fc40000000000 */
[----:B------:R-:W-:Y:S02]  /*0c50*/  ISETP.GE.U32.AND P0, PT, R5, R4, PT ;  /* 0x000000040500720c */ /* 0x000fe40003f06070 */
[----:B------:R-:W-:Y:S02]  /*0c60*/  IADD3 R5, P2, PT, R10, 0x1, RZ ;  /* 0x000000010a057810 */ /* 0x000fe40007f5e0ff */
[----:B------:R-:W-:Y:S01]  /*0c70*/  ISETP.GE.U32.AND.EX P0, PT, R11, RZ, PT, P0 ;  /* 0x000000ff0b00720c */ /* 0x000fe20003f06100 */
[----:B------:R-:W-:Y:S01]  /*0c80*/  IMAD.MOV.U32 R11, RZ, RZ, 0x0 ;  /* 0x00000000ff0b7424 */ /* 0x000fe200078e00ff */
[----:B------:R-:W-:Y:S01]  /*0c90*/  ISETP.NE.U32.AND P1, PT, R4, RZ, PT ;  /* 0x000000ff0400720c */ /* 0x000fe20003f25070 */
[----:B------:R-:W-:Y:S01]  /*0ca0*/  IMAD.X R6, RZ, RZ, R9, P2 ;  /* 0x000000ffff067224 */ /* 0x000fe200010e0609 */
[----:B------:R-:W-:Y:S02]  /*0cb0*/  SEL R5, R5, R10, P0 ;  /* 0x0000000a05057207 */ /* 0x000fe40000000000 */
[----:B------:R-:W-:-:S02]  /*0cc0*/  MOV R10, R2 ;  /* 0x00000002000a7202 */ /* 0x000fc40000000f00 */
[----:B------:R-:W-:Y:S02]  /*0cd0*/  ISETP.NE.AND.EX P1, PT, RZ, RZ, PT, P1 ;  /* 0x000000ffff00720c */ /* 0x000fe40003f25310 */
[----:B------:R-:W-:Y:S02]  /*0ce0*/  SEL R6, R6, R9, P0 ;  /* 0x0000000906067207 */ /* 0x000fe40000000000 */
[----:B------:R-:W-:Y:S02]  /*0cf0*/  SEL R5, R5, 0xffffffff, P1 ;  /* 0xffffffff05057807 */ /* 0x000fe40000800000 */
[----:B------:R-:W-:Y:S01]  /*0d00*/  SEL R6, R6, 0xffffffff, P1 ;  /* 0xffffffff06067807 */ /* 0x000fe20000800000 */
[----:B------:R-:W-:Y:S06]  /*0d10*/  RET.REL.NODEC R10 `(_Z6kerneliPiS_) ;  /* 0xfffffff00ab87950 */ /* 0x000fec0003c3ffff */
.L_x_7:
[----:B------:R-:W-:-:S00]  /*0d20*/  BRA `(.L_x_7) ;  /* 0xfffffffc00fc7947 */ /* 0x000fc0000383ffff */
[----:B------:R-:W-:-:S00]  /*0d30*/  NOP ;  /* 0x0000000000007918 */ /* 0x000fc00000000000 */
        /* <DEDUP_REMOVED lines=12> */
.L_x_8:


//--------------------- .nv.shared.reserved.0     --------------------------
	.section	.nv.shared.reserved.0,"aw",@nobits
	.weak		__nv_reservedSMEM_offset_0_alias
	.size		__nv_reservedSMEM_offset_0_alias, 0, 64
	.other		__nv_reservedSMEM_offset_0_alias,@"STO_CUDA_RESERVED_SHARED STV_DEFAULT"
__nv_reservedSMEM_offset_0_alias:
	.zero		0
	.zero		64


//--------------------- .nv.constant0._Z6kerneliPiS_ --------------------------
	.section	.nv.constant0._Z6kerneliPiS_,"a",@progbits
	.sectionflags	@""
	.align	4
.nv.constant0._Z6kerneliPiS_:
	.zero		920


//--------------------- SYMBOLS --------------------------

	.type		.nv.reservedSmem.offset0,@object
	.size		.nv.reservedSmem.offset0,0x4
